//
// Generated by NVIDIA NVVM Compiler
//
// Compiler Build ID: CL-36424714
// Cuda compilation tools, release 13.0, V13.0.88
// Based on NVVM 20.0.0
//

.version 9.0
.target sm_100
.address_size 64

	// .globl	_Z6arrmulPiS_S_

.visible .entry _Z6arrmulPiS_S_(
	.param .u64 .ptr .align 1 _Z6arrmulPiS_S__param_0,
	.param .u64 .ptr .align 1 _Z6arrmulPiS_S__param_1,
	.param .u64 .ptr .align 1 _Z6arrmulPiS_S__param_2
)
{
	.reg .b32 	%r<8>;
	.reg .b64 	%rd<11>;

	ld.param.u64 	%rd1, [_Z6arrmulPiS_S__param_0];
	ld.param.u64 	%rd2, [_Z6arrmulPiS_S__param_1];
	ld.param.u64 	%rd3, [_Z6arrmulPiS_S__param_2];
	cvta.to.global.u64 	%rd4, %rd3;
	cvta.to.global.u64 	%rd5, %rd2;
	cvta.to.global.u64 	%rd6, %rd1;
	mov.u32 	%r1, %ctaid.x;
	mov.u32 	%r2, %ntid.x;
	mov.u32 	%r3, %tid.x;
	mad.lo.s32 	%r4, %r1, %r2, %r3;
	mul.wide.s32 	%rd7, %r4, 4;
	add.s64 	%rd8, %rd6, %rd7;
	ld.global.u32 	%r5, [%rd8];
	add.s64 	%rd9, %rd5, %rd7;
	ld.global.u32 	%r6, [%rd9];
	mul.lo.s32 	%r7, %r6, %r5;
	add.s64 	%rd10, %rd4, %rd7;
	st.global.u32 	[%rd10], %r7;
	ret;

}


// ===== COMPILED SASS (sm_100) =====

	.target	sm_100

	.elftype	@"ET_EXEC"


//--------------------- .note.nv.tkinfo           --------------------------
	.section	.note.nv.tkinfo,"",@"SHT_NOTE"
	.sectionflags	@"SHF_NOTE_NV_TKINFO"
	.tkinfo
        /*0018*/ 	.word	0x00000002
        /*0030*/ 	.string	""
        /*0030*/ 	.string	"ptxas"
        /*0030*/ 	.string	"Cuda compilation tools, release 13.0, V13.0.88"
        /*0030*/ 	.string	"Build cuda_13.0.r13.0/compiler.36424714_0"
        /*0030*/ 	.string	"-arch sm_100 -m 64 "



//--------------------- .note.nv.cuinfo           --------------------------
	.section	.note.nv.cuinfo,"",@"SHT_NOTE"
	.sectionflags	@"SHF_NOTE_NV_CUINFO"
        /*0018*/ 	.short	0x0002
        /*001a*/ 	.short	0x0064
        /*001c*/ 	.short	0x0082
	.zero		2


//--------------------- .nv.info                  --------------------------
	.section	.nv.info,"",@"SHT_CUDA_INFO"
	.align	4


	//----- nvinfo : EIATTR_REGCOUNT
	.align		4
        /*0000*/ 	.byte	0x04, 0x2f
        /*0002*/ 	.short	(.L_1 - .L_0)
	.align		4
.L_0:
        /*0004*/ 	.word	index@(_Z6arrmulPiS_S_)
        /*0008*/ 	.word	0x0000000c


	//----- nvinfo : EIATTR_FRAME_SIZE
	.align		4
.L_1:
        /*000c*/ 	.byte	0x04, 0x11
        /*000e*/ 	.short	(.L_3 - .L_2)
	.align		4
.L_2:
        /*0010*/ 	.word	index@(_Z6arrmulPiS_S_)
        /*0014*/ 	.word	0x00000000


	//----- nvinfo : EIATTR_MIN_STACK_SIZE
	.align		4
.L_3:
        /*0018*/ 	.byte	0x04, 0x12
        /*001a*/ 	.short	(.L_5 - .L_4)
	.align		4
.L_4:
        /*001c*/ 	.word	index@(_Z6arrmulPiS_S_)
        /*0020*/ 	.word	0x00000000
.L_5:


//--------------------- .nv.compat                --------------------------
	.section	.nv.compat,"",@"SHT_CUDA_COMPAT_INFO"
	.align	4
        /*0000*/ 	.byte	0x02, 0x09, 0x00, 0x00, 0x02, 0x02, 0x01, 0x00, 0x02, 0x05, 0x05, 0x00, 0x03, 0x07, 0x01, 0x01
        /*0010*/ 	.byte	0x02, 0x03, 0x00, 0x00, 0x02, 0x06, 0x01, 0x00, 0x04, 0x0b, 0x08, 0x00, 0x09, 0x00, 0x00, 0x00
        /*0020*/ 	.byte	0x00, 0x00, 0x00, 0x00


//--------------------- .nv.info._Z6arrmulPiS_S_  --------------------------
	.section	.nv.info._Z6arrmulPiS_S_,"",@"SHT_CUDA_INFO"
	.sectionflags	@""
	.align	4


	//----- nvinfo : EIATTR_CUDA_API_VERSION
	.align		4
        /*0000*/ 	.byte	0x04, 0x37
        /*0002*/ 	.short	(.L_7 - .L_6)
.L_6:
        /*0004*/ 	.word	0x00000082


	//----- nvinfo : EIATTR_KPARAM_INFO
	.align		4
.L_7:
        /*0008*/ 	.byte	0x04, 0x17
        /*000a*/ 	.short	(.L_9 - .L_8)
.L_8:
        /*000c*/ 	.word	0x00000000
        /*0010*/ 	.short	0x0002
        /*0012*/ 	.short	0x0010
        /*0014*/ 	.byte	0x00, 0xf5, 0x21, 0x00


	//----- nvinfo : EIATTR_KPARAM_INFO
	.align		4
.L_9:
        /*0018*/ 	.byte	0x04, 0x17
        /*001a*/ 	.short	(.L_11 - .L_10)
.L_10:
        /*001c*/ 	.word	0x00000000
        /*0020*/ 	.short	0x0001
        /*0022*/ 	.short	0x0008
        /*0024*/ 	.byte	0x00, 0xf5, 0x21, 0x00


	//----- nvinfo : EIATTR_KPARAM_INFO
	.align		4
.L_11:
        /*0028*/ 	.byte	0x04, 0x17
        /*002a*/ 	.short	(.L_13 - .L_12)
.L_12:
        /*002c*/ 	.word	0x00000000
        /*0030*/ 	.short	0x0000
        /*0032*/ 	.short	0x0000
        /*0034*/ 	.byte	0x00, 0xf5, 0x21, 0x00


	//----- nvinfo : EIATTR_SPARSE_MMA_MASK
	.align		4
.L_13:
        /*0038*/ 	.byte	0x03, 0x50
        /*003a*/ 	.short	0x0000


	//----- nvinfo : EIATTR_MAXREG_COUNT
	.align		4
        /*003c*/ 	.byte	0x03, 0x1b
        /*003e*/ 	.short	0x00ff


	//----- nvinfo : EIATTR_MERCURY_ISA_VERSION
	.align		4
        /*0040*/ 	.byte	0x03, 0x5f
        /*0042*/ 	.short	0x0101


	//----- nvinfo : EIATTR_VRC_CTA_INIT_COUNT
	.align		4
        /*0044*/ 	.byte	0x02, 0x4a
	.zero		1
	.zero		1


	//----- nvinfo : EIATTR_EXIT_INSTR_OFFSETS
	.align		4
        /*0048*/ 	.byte	0x04, 0x1c
        /*004a*/ 	.short	(.L_15 - .L_14)


	//   ....[0]....
.L_14:
        /*004c*/ 	.word	0x00000100


	//----- nvinfo : EIATTR_CBANK_PARAM_SIZE
	.align		4
.L_15:
        /*0050*/ 	.byte	0x03, 0x19
        /*0052*/ 	.short	0x0018


	//----- nvinfo : EIATTR_PARAM_CBANK
	.align		4
        /*0054*/ 	.byte	0x04, 0x0a
        /*0056*/ 	.short	(.L_17 - .L_16)
	.align		4
.L_16:
        /*0058*/ 	.word	index@(.nv.constant0._Z6arrmulPiS_S_)
        /*005c*/ 	.short	0x0380
        /*005e*/ 	.short	0x0018


	//----- nvinfo : EIATTR_SW_WAR
	.align		4
.L_17:
        /*0060*/ 	.byte	0x04, 0x36
        /*0062*/ 	.short	(.L_19 - .L_18)
.L_18:
        /*0064*/ 	.word	0x00000008
.L_19:


//--------------------- .nv.callgraph             --------------------------
	.section	.nv.callgraph,"",@"SHT_CUDA_CALLGRAPH"
	.align	4
	.sectionentsize	8
	.align		4
        /*0000*/ 	.word	0x00000000
	.align		4
        /*0004*/ 	.word	0xffffffff
	.align		4
        /*0008*/ 	.word	0x00000000
	.align		4
        /*000c*/ 	.word	0xfffffffe
	.align		4
        /*0010*/ 	.word	0x00000000
	.align		4
        /*0014*/ 	.word	0xfffffffd
	.align		4
        /*0018*/ 	.word	0x00000000
	.align		4
        /*001c*/ 	.word	0xfffffffc


//--------------------- .text._Z6arrmulPiS_S_     --------------------------
	.section	.text._Z6arrmulPiS_S_,"ax",@progbits
	.align	128
        .global         _Z6arrmulPiS_S_
        .type           _Z6arrmulPiS_S_,@function
        .size           _Z6arrmulPiS_S_,(.L_x_1 - _Z6arrmulPiS_S_)
        .other          _Z6arrmulPiS_S_,@"STO_CUDA_ENTRY STV_DEFAULT"
_Z6arrmulPiS_S_:
.text._Z6arrmulPiS_S_:
[----:B------:R-:W-:Y:S01]  /*0000*/  LDC R1, c[0x0][0x37c] ;  /* 0x0000df00ff017b82 */ /* 0x000fe20000000800 */
[----:B------:R-:W0:Y:S07]  /*0010*/  S2R R0, SR_TID.X ;  /* 0x0000000000007919 */ /* 0x000e2e0000002100 */
[----:B------:R-:W0:Y:S01]  /*0020*/  S2UR UR6, SR_CTAID.X ;  /* 0x00000000000679c3 */ /* 0x000e220000002500 */
[----:B------:R-:W1:Y:S07]  /*0030*/  LDCU.64 UR4, c[0x0][0x358] ;  /* 0x00006b00ff0477ac */ /* 0x000e6e0008000a00 */
[----:B------:R-:W0:Y:S08]  /*0040*/  LDC R9, c[0x0][0x360] ;  /* 0x0000d800ff097b82 */ /* 0x000e300000000800 */
[----:B------:R-:W2:Y:S08]  /*0050*/  LDC.64 R2, c[0x0][0x380] ;  /* 0x0000e000ff027b82 */ /* 0x000eb00000000a00 */
[----:B------:R-:W3:Y:S01]  /*0060*/  LDC.64 R4, c[0x0][0x388] ;  /* 0x0000e200ff047b82 */ /* 0x000ee20000000a00 */
[----:B0-----:R-:W-:-:S07]  /*0070*/  IMAD R9, R9, UR6, R0 ;  /* 0x0000000609097c24 */ /* 0x001fce000f8e0200 */
[----:B------:R-:W0:Y:S01]  /*0080*/  LDC.64 R6, c[0x0][0x390] ;  /* 0x0000e400ff067b82 */ /* 0x000e220000000a00 */
[----:B--2---:R-:W-:-:S06]  /*0090*/  IMAD.WIDE R2, R9, 0x4, R2 ;  /* 0x0000000409027825 */ /* 0x004fcc00078e0202 */
[----:B-1----:R-:W2:Y:S01]  /*00a0*/  LDG.E R2, desc[UR4][R2.64] ;  /* 0x0000000402027981 */ /* 0x002ea2000c1e1900 */
[----:B---3--:R-:W-:-:S06]  /*00b0*/  IMAD.WIDE R4, R9, 0x4, R4 ;  /* 0x0000000409047825 */ /* 0x008fcc00078e0204 */
[----:B------:R-:W2:Y:S01]  /*00c0*/  LDG.E R5, desc[UR4][R4.64] ;  /* 0x0000000404057981 */ /* 0x000ea2000c1e1900 */
[----:B0-----:R-:W-:-:S04]  /*00d0*/  IMAD.WIDE R6, R9, 0x4, R6 ;  /* 0x0000000409067825 */ /* 0x001fc800078e0206 */
[----:B--2---:R-:W-:-:S05]  /*00e0*/  IMAD R9, R2, R5, RZ ;  /* 0x0000000502097224 */ /* 0x004fca00078e02ff */
[----:B------:R-:W-:Y:S01]  /*00f0*/  STG.E desc[UR4][R6.64], R9 ;  /* 0x0000000906007986 */ /* 0x000fe2000c101904 */
[----:B------:R-:W-:Y:S05]  /*0100*/  EXIT ;  /* 0x000000000000794d */ /* 0x000fea0003800000 */
.L_x_0:
[----:B------:R-:W-:-:S00]  /*0110*/  BRA `(.L_x_0) ;  /* 0xfffffffc00fc7947 */ /* 0x000fc0000383ffff */
[----:B------:R-:W-:-:S00]  /*0120*/  NOP ;  /* 0x0000000000007918 */ /* 0x000fc00000000000 */
        /* <DEDUP_REMOVED lines=13> */
.L_x_1:


//--------------------- .nv.shared.reserved.0     --------------------------
	.section	.nv.shared.reserved.0,"aw",@nobits
	.weak		__nv_reservedSMEM_offset_0_alias
	.size		__nv_reservedSMEM_offset_0_alias, 0, 64
	.other		__nv_reservedSMEM_offset_0_alias,@"STO_CUDA_RESERVED_SHARED STV_DEFAULT"
__nv_reservedSMEM_offset_0_alias:
	.zero		0
	.zero		64


//--------------------- .nv.constant0._Z6arrmulPiS_S_ --------------------------
	.section	.nv.constant0._Z6arrmulPiS_S_,"a",@progbits
	.sectionflags	@""
	.align	4
.nv.constant0._Z6arrmulPiS_S_:
	.zero		920


//--------------------- SYMBOLS --------------------------

	.type		.nv.reservedSmem.offset0,@object
	.size		.nv.reservedSmem.offset0,0x4
